//
// Generated by NVIDIA NVVM Compiler
//
// Compiler Build ID: CL-36424714
// Cuda compilation tools, release 13.0, V13.0.88
// Based on NVVM 20.0.0
//

.version 9.0
.target sm_100
.address_size 64

	// .globl	_Z3sumPiS_

.visible .entry _Z3sumPiS_(
	.param .u64 .ptr .align 1 _Z3sumPiS__param_0,
	.param .u64 .ptr .align 1 _Z3sumPiS__param_1
)
{
	.reg .pred 	%p<2>;
	.reg .b32 	%r<11>;
	.reg .b64 	%rd<9>;

	ld.param.u64 	%rd1, [_Z3sumPiS__param_0];
	ld.param.u64 	%rd2, [_Z3sumPiS__param_1];
	mov.u32 	%r2, %ctaid.x;
	mov.u32 	%r3, %ntid.x;
	mov.u32 	%r4, %tid.x;
	mad.lo.s32 	%r1, %r2, %r3, %r4;
	setp.gt.s32 	%p1, %r1, 4;
	@%p1 bra 	$L__BB0_2;
	cvta.to.global.u64 	%rd3, %rd2;
	cvta.to.global.u64 	%rd4, %rd1;
	mul.lo.s32 	%r5, %r1, 3;
	mul.wide.s32 	%rd5, %r5, 4;
	add.s64 	%rd6, %rd4, %rd5;
	ld.global.u32 	%r6, [%rd6];
	ld.global.u32 	%r7, [%rd6+4];
	ld.global.u32 	%r8, [%rd6+8];
	add.s32 	%r9, %r7, %r6;
	add.s32 	%r10, %r8, %r9;
	mul.wide.s32 	%rd7, %r1, 4;
	add.s64 	%rd8, %rd3, %rd7;
	st.global.u32 	[%rd8], %r10;
$L__BB0_2:
	ret;

}


// ===== COMPILED SASS (sm_100) =====

	.target	sm_100

	.elftype	@"ET_EXEC"


//--------------------- .note.nv.tkinfo           --------------------------
	.section	.note.nv.tkinfo,"",@"SHT_NOTE"
	.sectionflags	@"SHF_NOTE_NV_TKINFO"
	.tkinfo
        /*0018*/ 	.word	0x00000002
        /*0030*/ 	.string	""
        /*0030*/ 	.string	"ptxas"
        /*0030*/ 	.string	"Cuda compilation tools, release 13.0, V13.0.88"
        /*0030*/ 	.string	"Build cuda_13.0.r13.0/compiler.36424714_0"
        /*0030*/ 	.string	"-arch sm_100 -m 64 "



//--------------------- .note.nv.cuinfo           --------------------------
	.section	.note.nv.cuinfo,"",@"SHT_NOTE"
	.sectionflags	@"SHF_NOTE_NV_CUINFO"
        /*0018*/ 	.short	0x0002
        /*001a*/ 	.short	0x0064
        /*001c*/ 	.short	0x0082
	.zero		2


//--------------------- .nv.info                  --------------------------
	.section	.nv.info,"",@"SHT_CUDA_INFO"
	.align	4


	//----- nvinfo : EIATTR_REGCOUNT
	.align		4
        /*0000*/ 	.byte	0x04, 0x2f
        /*0002*/ 	.short	(.L_1 - .L_0)
	.align		4
.L_0:
        /*0004*/ 	.word	index@(_Z3sumPiS_)
        /*0008*/ 	.word	0x0000000c


	//----- nvinfo : EIATTR_FRAME_SIZE
	.align		4
.L_1:
        /*000c*/ 	.byte	0x04, 0x11
        /*000e*/ 	.short	(.L_3 - .L_2)
	.align		4
.L_2:
        /*0010*/ 	.word	index@(_Z3sumPiS_)
        /*0014*/ 	.word	0x00000000


	//----- nvinfo : EIATTR_MIN_STACK_SIZE
	.align		4
.L_3:
        /*0018*/ 	.byte	0x04, 0x12
        /*001a*/ 	.short	(.L_5 - .L_4)
	.align		4
.L_4:
        /*001c*/ 	.word	index@(_Z3sumPiS_)
        /*0020*/ 	.word	0x00000000
.L_5:


//--------------------- .nv.compat                --------------------------
	.section	.nv.compat,"",@"SHT_CUDA_COMPAT_INFO"
	.align	4
        /*0000*/ 	.byte	0x02, 0x09, 0x00, 0x00, 0x02, 0x02, 0x01, 0x00, 0x02, 0x05, 0x05, 0x00, 0x03, 0x07, 0x01, 0x01
        /*0010*/ 	.byte	0x02, 0x03, 0x00, 0x00, 0x02, 0x06, 0x01, 0x00, 0x04, 0x0b, 0x08, 0x00, 0x09, 0x00, 0x00, 0x00
        /*0020*/ 	.byte	0x00, 0x00, 0x00, 0x00


//--------------------- .nv.info._Z3sumPiS_       --------------------------
	.section	.nv.info._Z3sumPiS_,"",@"SHT_CUDA_INFO"
	.sectionflags	@""
	.align	4


	//----- nvinfo : EIATTR_CUDA_API_VERSION
	.align		4
        /*0000*/ 	.byte	0x04, 0x37
        /*0002*/ 	.short	(.L_7 - .L_6)
.L_6:
        /*0004*/ 	.word	0x00000082


	//----- nvinfo : EIATTR_KPARAM_INFO
	.align		4
.L_7:
        /*0008*/ 	.byte	0x04, 0x17
        /*000a*/ 	.short	(.L_9 - .L_8)
.L_8:
        /*000c*/ 	.word	0x00000000
        /*0010*/ 	.short	0x0001
        /*0012*/ 	.short	0x0008
        /*0014*/ 	.byte	0x00, 0xf5, 0x21, 0x00


	//----- nvinfo : EIATTR_KPARAM_INFO
	.align		4
.L_9:
        /*0018*/ 	.byte	0x04, 0x17
        /*001a*/ 	.short	(.L_11 - .L_10)
.L_10:
        /*001c*/ 	.word	0x00000000
        /*0020*/ 	.short	0x0000
        /*0022*/ 	.short	0x0000
        /*0024*/ 	.byte	0x00, 0xf5, 0x21, 0x00


	//----- nvinfo : EIATTR_SPARSE_MMA_MASK
	.align		4
.L_11:
        /*0028*/ 	.byte	0x03, 0x50
        /*002a*/ 	.short	0x0000


	//----- nvinfo : EIATTR_MAXREG_COUNT
	.align		4
        /*002c*/ 	.byte	0x03, 0x1b
        /*002e*/ 	.short	0x00ff


	//----- nvinfo : EIATTR_MERCURY_ISA_VERSION
	.align		4
        /*0030*/ 	.byte	0x03, 0x5f
        /*0032*/ 	.short	0x0101


	//----- nvinfo : EIATTR_VRC_CTA_INIT_COUNT
	.align		4
        /*0034*/ 	.byte	0x02, 0x4a
	.zero		1
	.zero		1


	//----- nvinfo : EIATTR_EXIT_INSTR_OFFSETS
	.align		4
        /*0038*/ 	.byte	0x04, 0x1c
        /*003a*/ 	.short	(.L_13 - .L_12)


	//   ....[0]....
.L_12:
        /*003c*/ 	.word	0x00000060


	//   ....[1]....
        /*0040*/ 	.word	0x00000120


	//----- nvinfo : EIATTR_CBANK_PARAM_SIZE
	.align		4
.L_13:
        /*0044*/ 	.byte	0x03, 0x19
        /*0046*/ 	.short	0x0010


	//----- nvinfo : EIATTR_PARAM_CBANK
	.align		4
        /*0048*/ 	.byte	0x04, 0x0a
        /*004a*/ 	.short	(.L_15 - .L_14)
	.align		4
.L_14:
        /*004c*/ 	.word	index@(.nv.constant0._Z3sumPiS_)
        /*0050*/ 	.short	0x0380
        /*0052*/ 	.short	0x0010


	//----- nvinfo : EIATTR_SW_WAR
	.align		4
.L_15:
        /*0054*/ 	.byte	0x04, 0x36
        /*0056*/ 	.short	(.L_17 - .L_16)
.L_16:
        /*0058*/ 	.word	0x00000008
.L_17:


//--------------------- .nv.callgraph             --------------------------
	.section	.nv.callgraph,"",@"SHT_CUDA_CALLGRAPH"
	.align	4
	.sectionentsize	8
	.align		4
        /*0000*/ 	.word	0x00000000
	.align		4
        /*0004*/ 	.word	0xffffffff
	.align		4
        /*0008*/ 	.word	0x00000000
	.align		4
        /*000c*/ 	.word	0xfffffffe
	.align		4
        /*0010*/ 	.word	0x00000000
	.align		4
        /*0014*/ 	.word	0xfffffffd
	.align		4
        /*0018*/ 	.word	0x00000000
	.align		4
        /*001c*/ 	.word	0xfffffffc


//--------------------- .text._Z3sumPiS_          --------------------------
	.section	.text._Z3sumPiS_,"ax",@progbits
	.align	128
        .global         _Z3sumPiS_
        .type           _Z3sumPiS_,@function
        .size           _Z3sumPiS_,(.L_x_1 - _Z3sumPiS_)
        .other          _Z3sumPiS_,@"STO_CUDA_ENTRY STV_DEFAULT"
_Z3sumPiS_:
.text._Z3sumPiS_:
[----:B------:R-:W-:Y:S01]  /*0000*/  LDC R1, c[0x0][0x37c] ;  /* 0x0000df00ff017b82 */ /* 0x000fe20000000800 */
[----:B------:R-:W0:Y:S07]  /*0010*/  S2R R0, SR_TID.X ;  /* 0x0000000000007919 */ /* 0x000e2e0000002100 */
[----:B------:R-:W0:Y:S08]  /*0020*/  S2UR UR4, SR_CTAID.X ;  /* 0x00000000000479c3 */ /* 0x000e300000002500 */
[----:B------:R-:W0:Y:S02]  /*0030*/  LDC R7, c[0x0][0x360] ;  /* 0x0000d800ff077b82 */ /* 0x000e240000000800 */
[----:B0-----:R-:W-:-:S05]  /*0040*/  IMAD R7, R7, UR4, R0 ;  /* 0x0000000407077c24 */ /* 0x001fca000f8e0200 */
[----:B------:R-:W-:-:S13]  /*0050*/  ISETP.GT.AND P0, PT, R7, 0x4, PT ;  /* 0x000000040700780c */ /* 0x000fda0003f04270 */
[----:B------:R-:W-:Y:S05]  /*0060*/  @P0 EXIT ;  /* 0x000000000000094d */ /* 0x000fea0003800000 */
[----:B------:R-:W0:Y:S01]  /*0070*/  LDC.64 R2, c[0x0][0x380] ;  /* 0x0000e000ff027b82 */ /* 0x000e220000000a00 */
[----:B------:R-:W1:Y:S01]  /*0080*/  LDCU.64 UR4, c[0x0][0x358] ;  /* 0x00006b00ff0477ac */ /* 0x000e620008000a00 */
[----:B------:R-:W-:-:S04]  /*0090*/  IMAD R5, R7, 0x3, RZ ;  /* 0x0000000307057824 */ /* 0x000fc800078e02ff */
[----:B0-----:R-:W-:Y:S02]  /*00a0*/  IMAD.WIDE R2, R5, 0x4, R2 ;  /* 0x0000000405027825 */ /* 0x001fe400078e0202 */
[----:B------:R-:W0:Y:S03]  /*00b0*/  LDC.64 R4, c[0x0][0x388] ;  /* 0x0000e200ff047b82 */ /* 0x000e260000000a00 */
[----:B-1----:R-:W2:Y:S04]  /*00c0*/  LDG.E R0, desc[UR4][R2.64] ;  /* 0x0000000402007981 */ /* 0x002ea8000c1e1900 */
[----:B------:R-:W2:Y:S04]  /*00d0*/  LDG.E R9, desc[UR4][R2.64+0x4] ;  /* 0x0000040402097981 */ /* 0x000ea8000c1e1900 */
[----:B------:R-:W2:Y:S01]  /*00e0*/  LDG.E R6, desc[UR4][R2.64+0x8] ;  /* 0x0000080402067981 */ /* 0x000ea2000c1e1900 */
[----:B0-----:R-:W-:Y:S01]  /*00f0*/  IMAD.WIDE R4, R7, 0x4, R4 ;  /* 0x0000000407047825 */ /* 0x001fe200078e0204 */
[----:B--2---:R-:W-:-:S05]  /*0100*/  IADD3 R9, PT, PT, R6, R9, R0 ;  /* 0x0000000906097210 */ /* 0x004fca0007ffe000 */
[----:B------:R-:W-:Y:S01]  /*0110*/  STG.E desc[UR4][R4.64], R9 ;  /* 0x0000000904007986 */ /* 0x000fe2000c101904 */
[----:B------:R-:W-:Y:S05]  /*0120*/  EXIT ;  /* 0x000000000000794d */ /* 0x000fea0003800000 */
.L_x_0:
[----:B------:R-:W-:-:S00]  /*0130*/  BRA `(.L_x_0) ;  /* 0xfffffffc00fc7947 */ /* 0x000fc0000383ffff */
[----:B------:R-:W-:-:S00]  /*0140*/  NOP ;  /* 0x0000000000007918 */ /* 0x000fc00000000000 */
        /* <DEDUP_REMOVED lines=11> */
.L_x_1:


//--------------------- .nv.shared.reserved.0     --------------------------
	.section	.nv.shared.reserved.0,"aw",@nobits
	.weak		__nv_reservedSMEM_offset_0_alias
	.size		__nv_reservedSMEM_offset_0_alias, 0, 64
	.other		__nv_reservedSMEM_offset_0_alias,@"STO_CUDA_RESERVED_SHARED STV_DEFAULT"
__nv_reservedSMEM_offset_0_alias:
	.zero		0
	.zero		64


//--------------------- .nv.constant0._Z3sumPiS_  --------------------------
	.section	.nv.constant0._Z3sumPiS_,"a",@progbits
	.sectionflags	@""
	.align	4
.nv.constant0._Z3sumPiS_:
	.zero		912


//--------------------- SYMBOLS --------------------------

	.type		.nv.reservedSmem.offset0,@object
	.size		.nv.reservedSmem.offset0,0x4
